	.headerflags	@"EF_CUDA_TEXMODE_UNIFIED EF_CUDA_64BIT_ADDRESS EF_CUDA_ACCELERATORS EF_CUDA_SM90 EF_CUDA_VIRTUAL_SM(EF_CUDA_SM90)"
	.elftype	@"ET_EXEC"


//--------------------- .nv.info                  --------------------------
	.section	.nv.info,"",@"SHT_CUDA_INFO"
	.align	4


	//----- nvinfo : EIATTR_REGCOUNT
	.align		4
        /*0000*/ 	.byte	0x04, 0x2f
        /*0002*/ 	.short	(.L_3 - .L_2)
	.align		4
.L_2:
        /*0004*/ 	.word	index@(triton_poi_fused__native_batch_norm_legit_no_training_add_relu_17)
        /*0008*/ 	.word	0x0000002a


	//----- nvinfo : EIATTR_MIN_STACK_SIZE
	.align		4
.L_3:
        /*000c*/ 	.byte	0x04, 0x12
        /*000e*/ 	.short	(.L_5 - .L_4)
	.align		4
.L_4:
        /*0010*/ 	.word	index@(triton_poi_fused__native_batch_norm_legit_no_training_add_relu_17)
        /*0014*/ 	.word	0x00000000


	//----- nvinfo : EIATTR_FRAME_SIZE
	.align		4
.L_5:
        /*0018*/ 	.byte	0x04, 0x11
        /*001a*/ 	.short	(.L_7 - .L_6)
	.align		4
.L_6:
        /*001c*/ 	.word	index@(triton_poi_fused__native_batch_norm_legit_no_training_add_relu_17)
        /*0020*/ 	.word	0x00000000


	//----- nvinfo : EIATTR_MIN_STACK_SIZE
	.align		4
.L_7:
        /*0024*/ 	.byte	0x04, 0x12
        /*0026*/ 	.short	(.L_9 - .L_8)
	.align		4
.L_8:
        /*0028*/ 	.word	index@(triton_poi_fused__native_batch_norm_legit_no_training_add_relu_17)
        /*002c*/ 	.word	0x00000000
.L_9:


//--------------------- .nv.info.triton_poi_fused__native_batch_norm_legit_no_training_add_relu_17 --------------------------
	.section	.nv.info.triton_poi_fused__native_batch_norm_legit_no_training_add_relu_17,"",@"SHT_CUDA_INFO"
	.sectionflags	@""
	.align	4


	//----- nvinfo : EIATTR_CUDA_API_VERSION
	.align		4
        /*0000*/ 	.byte	0x04, 0x37
        /*0002*/ 	.short	(.L_11 - .L_10)
.L_10:
        /*0004*/ 	.word	0x0000007c


	//----- nvinfo : EIATTR_KPARAM_INFO
	.align		4
.L_11:
        /*0008*/ 	.byte	0x04, 0x17
        /*000a*/ 	.short	(.L_13 - .L_12)
.L_12:
        /*000c*/ 	.word	0x00000000
        /*0010*/ 	.short	0x0008
        /*0012*/ 	.short	0x003c
        /*0014*/ 	.byte	0x00, 0xf0, 0x11, 0x00


	//----- nvinfo : EIATTR_KPARAM_INFO
	.align		4
.L_13:
        /*0018*/ 	.byte	0x04, 0x17
        /*001a*/ 	.short	(.L_15 - .L_14)
.L_14:
        /*001c*/ 	.word	0x00000000
        /*0020*/ 	.short	0x0007
        /*0022*/ 	.short	0x0038
        /*0024*/ 	.byte	0x00, 0xf0, 0x11, 0x00


	//----- nvinfo : EIATTR_KPARAM_INFO
	.align		4
.L_15:
        /*0028*/ 	.byte	0x04, 0x17
        /*002a*/ 	.short	(.L_17 - .L_16)
.L_16:
        /*002c*/ 	.word	0x00000000
        /*0030*/ 	.short	0x0006
        /*0032*/ 	.short	0x0030
        /*0034*/ 	.byte	0x00, 0xf4, 0x21, 0x00


	//----- nvinfo : EIATTR_KPARAM_INFO
	.align		4
.L_17:
        /*0038*/ 	.byte	0x04, 0x17
        /*003a*/ 	.short	(.L_19 - .L_18)
.L_18:
        /*003c*/ 	.word	0x00000000
        /*0040*/ 	.short	0x0005
        /*0042*/ 	.short	0x0028
        /*0044*/ 	.byte	0x00, 0xf4, 0x21, 0x00


	//----- nvinfo : EIATTR_KPARAM_INFO
	.align		4
.L_19:
        /*0048*/ 	.byte	0x04, 0x17
        /*004a*/ 	.short	(.L_21 - .L_20)
.L_20:
        /*004c*/ 	.word	0x00000000
        /*0050*/ 	.short	0x0004
        /*0052*/ 	.short	0x0020
        /*0054*/ 	.byte	0x00, 0xf4, 0x21, 0x00


	//----- nvinfo : EIATTR_KPARAM_INFO
	.align		4
.L_21:
        /*0058*/ 	.byte	0x04, 0x17
        /*005a*/ 	.short	(.L_23 - .L_22)
.L_22:
        /*005c*/ 	.word	0x00000000
        /*0060*/ 	.short	0x0003
        /*0062*/ 	.short	0x0018
        /*0064*/ 	.byte	0x00, 0xf4, 0x21, 0x00


	//----- nvinfo : EIATTR_KPARAM_INFO
	.align		4
.L_23:
        /*0068*/ 	.byte	0x04, 0x17
        /*006a*/ 	.short	(.L_25 - .L_24)
.L_24:
        /*006c*/ 	.word	0x00000000
        /*0070*/ 	.short	0x0002
        /*0072*/ 	.short	0x0010
        /*0074*/ 	.byte	0x00, 0xf4, 0x21, 0x00


	//----- nvinfo : EIATTR_KPARAM_INFO
	.align		4
.L_25:
        /*0078*/ 	.byte	0x04, 0x17
        /*007a*/ 	.short	(.L_27 - .L_26)
.L_26:
        /*007c*/ 	.word	0x00000000
        /*0080*/ 	.short	0x0001
        /*0082*/ 	.short	0x0008
        /*0084*/ 	.byte	0x00, 0xf4, 0x21, 0x00


	//----- nvinfo : EIATTR_KPARAM_INFO
	.align		4
.L_27:
        /*0088*/ 	.byte	0x04, 0x17
        /*008a*/ 	.short	(.L_29 - .L_28)
.L_28:
        /*008c*/ 	.word	0x00000000
        /*0090*/ 	.short	0x0000
        /*0092*/ 	.short	0x0000
        /*0094*/ 	.byte	0x00, 0xf4, 0x21, 0x00


	//----- nvinfo : EIATTR_SPARSE_MMA_MASK
	.align		4
.L_29:
        /*0098*/ 	.byte	0x03, 0x50
        /*009a*/ 	.short	0x0000


	//----- nvinfo : EIATTR_MAXREG_COUNT
	.align		4
        /*009c*/ 	.byte	0x03, 0x1b
        /*009e*/ 	.short	0x00ff


	//----- nvinfo : EIATTR_EXIT_INSTR_OFFSETS
	.align		4
        /*00a0*/ 	.byte	0x04, 0x1c
        /*00a2*/ 	.short	(.L_31 - .L_30)


	//   ....[0]....
.L_30:
        /*00a4*/ 	.word	0x00001320


	//   ....[1]....
        /*00a8*/ 	.word	0x00001370


	//----- nvinfo : EIATTR_REQNTID
	.align		4
.L_31:
        /*00ac*/ 	.byte	0x04, 0x10
        /*00ae*/ 	.short	(.L_33 - .L_32)
.L_32:
        /*00b0*/ 	.word	0x00000100
        /*00b4*/ 	.word	0x00000001
        /*00b8*/ 	.word	0x00000001


	//----- nvinfo : EIATTR_CBANK_PARAM_SIZE
	.align		4
.L_33:
        /*00bc*/ 	.byte	0x03, 0x19
        /*00be*/ 	.short	0x0040


	//----- nvinfo : EIATTR_PARAM_CBANK
	.align		4
        /*00c0*/ 	.byte	0x04, 0x0a
        /*00c2*/ 	.short	(.L_35 - .L_34)
	.align		4
.L_34:
        /*00c4*/ 	.word	index@(.nv.constant0.triton_poi_fused__native_batch_norm_legit_no_training_add_relu_17)
        /*00c8*/ 	.short	0x0210
        /*00ca*/ 	.short	0x0040


	//----- nvinfo : EIATTR_SW_WAR
	.align		4
.L_35:
        /*00cc*/ 	.byte	0x04, 0x36
        /*00ce*/ 	.short	(.L_37 - .L_36)
.L_36:
        /*00d0*/ 	.word	0x00000008
.L_37:


//--------------------- .nv.callgraph             --------------------------
	.section	.nv.callgraph,"",@"SHT_CUDA_CALLGRAPH"
	.align	4
	.sectionentsize	8
	.align		4
        /*0000*/ 	.word	0x00000000
	.align		4
        /*0004*/ 	.word	0xffffffff
	.align		4
        /*0008*/ 	.word	0x00000000
	.align		4
        /*000c*/ 	.word	0xfffffffe
	.align		4
        /*0010*/ 	.word	0x00000000
	.align		4
        /*0014*/ 	.word	0xfffffffd
	.align		4
        /*0018*/ 	.word	0x00000000
	.align		4
        /*001c*/ 	.word	0xfffffffc


//--------------------- .nv.constant4             --------------------------
	.section	.nv.constant4,"a",@progbits
	.align	8
	.align		8
.nv.constant4:
        /*0000*/ 	.dword	_$_str
	.align		8
        /*0008*/ 	.dword	_$_str_$_2


//--------------------- .text.triton_poi_fused__native_batch_norm_legit_no_training_add_relu_17 --------------------------
	.section	.text.triton_poi_fused__native_batch_norm_legit_no_training_add_relu_17,"ax",@progbits
	.sectionflags	@"SHF_BARRIERS=1"
	.align	128
        .global         triton_poi_fused__native_batch_norm_legit_no_training_add_relu_17
        .type           triton_poi_fused__native_batch_norm_legit_no_training_add_relu_17,@function
        .size           triton_poi_fused__native_batch_norm_legit_no_training_add_relu_17,(.L_x_1 - triton_poi_fused__native_batch_norm_legit_no_training_add_relu_17)
        .other          triton_poi_fused__native_batch_norm_legit_no_training_add_relu_17,@"STO_CUDA_ENTRY STV_DEFAULT"
triton_poi_fused__native_batch_norm_legit_no_training_add_relu_17:
.text.triton_poi_fused__native_batch_norm_legit_no_training_add_relu_17:
[----:B------:R-:W0:Y:S01]  /*0000*/  LDC R1, c[0x0][0x28] ;  /* 0x00000a00ff017b82 */ /* 0x000e220000000800 */
[----:B------:R-:W1:Y:S07]  /*0010*/  S2R R26, SR_CTAID.X ;  /* 0x00000000001a7919 */ /* 0x000e6e0000002500 */
[----:B------:R-:W2:Y:S01]  /*0020*/  LDC.64 R8, c[0x0][0x220] ;  /* 0x00008800ff087b82 */ /* 0x000ea20000000a00 */
[----:B------:R-:W-:Y:S02]  /*0030*/  CS2R R4, SRZ ;  /* 0x0000000000047805 */ /* 0x000fe4000001ff00 */
[----:B------:R-:W-:Y:S01]  /*0040*/  CS2R R6, SRZ ;  /* 0x0000000000067805 */ /* 0x000fe2000001ff00 */
[----:B------:R-:W3:Y:S01]  /*0050*/  S2R R0, SR_TID.X ;  /* 0x0000000000007919 */ /* 0x000ee20000002100 */
[----:B------:R-:W-:Y:S01]  /*0060*/  ULDC.64 UR6, c[0x0][0x208] ;  /* 0x0000820000067ab9 */ /* 0x000fe20000000a00 */
[----:B------:R-:W4:Y:S01]  /*0070*/  S2R R2, SR_CTAID.Y ;  /* 0x0000000000027919 */ /* 0x000f220000002600 */
[----:B------:R-:W-:Y:S01]  /*0080*/  IMAD.MOV.U32 R23, RZ, RZ, 0x3e800000 ;  /* 0x3e800000ff177424 */ /* 0x000fe200078e00ff */
[----:B------:R-:W5:Y:S01]  /*0090*/  LDC.64 R34, c[0x0][0x210] ;  /* 0x00008400ff227b82 */ /* 0x000f620000000a00 */
[----:B------:R-:W-:-:S07]  /*00a0*/  CS2R R10, SRZ ;  /* 0x00000000000a7805 */ /* 0x000fce000001ff00 */
[----:B------:R-:W4:Y:S01]  /*00b0*/  LDC.64 R20, c[0x0][0x218] ;  /* 0x00008600ff147b82 */ /* 0x000f220000000a00 */
[----:B-1----:R-:W-:Y:S02]  /*00c0*/  IMAD.SHL.U32 R26, R26, 0x10, RZ ;  /* 0x000000101a1a7824 */ /* 0x002fe400078e00ff */
[----:B---3--:R-:W-:-:S05]  /*00d0*/  IMAD.SHL.U32 R27, R0, 0x4, RZ ;  /* 0x00000004001b7824 */ /* 0x008fca00078e00ff */
[----:B------:R-:W-:-:S04]  /*00e0*/  LOP3.LUT R33, R26, 0xc, R27, 0xf8, !PT ;  /* 0x0000000c1a217812 */ /* 0x000fc800078ef81b */
[C---:B------:R-:W-:Y:S01]  /*00f0*/  ISETP.GE.AND P0, PT, R33.reuse, 0x400, PT ;  /* 0x000004002100780c */ /* 0x040fe20003f06270 */
[----:B--2---:R-:W-:-:S12]  /*0100*/  IMAD.WIDE R8, R33, 0x4, R8 ;  /* 0x0000000421087825 */ /* 0x004fd800078e0208 */
[----:B------:R1:W2:Y:S01]  /*0110*/  @!P0 LDG.E.EL.128 R4, desc[UR6][R8.64] ;  /* 0x0000000608048981 */ /* 0x0002a2000c2e1d00 */
[----:B------:R-:W-:-:S04]  /*0120*/  SHF.R.U32.HI R25, RZ, 0x2, R0 ;  /* 0x00000002ff197819 */ /* 0x000fc80000011600 */
[----:B------:R-:W-:-:S04]  /*0130*/  SGXT.U32 R25, R25, 0x6 ;  /* 0x000000061919781a */ /* 0x000fc80000000000 */
[----:B----4-:R-:W-:Y:S02]  /*0140*/  PRMT R25, R25, 0x6540, R2 ;  /* 0x0000654019197816 */ /* 0x010fe40000000002 */
[----:B-1----:R-:W-:Y:S02]  /*0150*/  CS2R R8, SRZ ;  /* 0x0000000000087805 */ /* 0x002fe4000001ff00 */
[C---:B------:R-:W-:Y:S01]  /*0160*/  ISETP.LT.AND P1, PT, R25.reuse, 0x100, !P0 ;  /* 0x000001001900780c */ /* 0x040fe20004721270 */
[C---:B------:R-:W-:Y:S01]  /*0170*/  IMAD R28, R25.reuse, 0x400, R33 ;  /* 0x00000400191c7824 */ /* 0x040fe200078e0221 */
[----:B------:R-:W-:-:S03]  /*0180*/  LOP3.LUT R12, R25, 0x40, RZ, 0xfc, !PT ;  /* 0x00000040190c7812 */ /* 0x000fc600078efcff */
[----:B-----5:R-:W-:Y:S01]  /*0190*/  IMAD.WIDE R16, R28, 0x4, R34 ;  /* 0x000000041c107825 */ /* 0x020fe200078e0222 */
[----:B------:R-:W-:Y:S02]  /*01a0*/  ISETP.LT.AND P2, PT, R12, 0x100, !P0 ;  /* 0x000001000c00780c */ /* 0x000fe40004741270 */
[----:B------:R-:W-:-:S05]  /*01b0*/  LOP3.LUT R24, R25, 0x80, RZ, 0xfc, !PT ;  /* 0x0000008019187812 */ /* 0x000fca00078efcff */
[----:B------:R1:W3:Y:S01]  /*01c0*/  @P1 LDG.E.EL.128 R8, desc[UR6][R16.64] ;  /* 0x0000000610081981 */ /* 0x0002e2000c2e1d00 */
[----:B0-----:R-:W-:-:S04]  /*01d0*/  IMAD.WIDE R20, R33, 0x4, R20 ;  /* 0x0000000421147825 */ /* 0x001fc800078e0214 */
[----:B--2---:R-:W-:Y:S01]  /*01e0*/  FADD R4, R4, 9.9999997473787516356e-06 ;  /* 0x3727c5ac04047421 */ /* 0x004fe20000000000 */
[----:B------:R-:W-:Y:S01]  /*01f0*/  FADD R36, R6, 9.9999997473787516356e-06 ;  /* 0x3727c5ac06247421 */ /* 0x000fe20000000000 */
[----:B------:R-:W-:Y:S01]  /*0200*/  FADD R3, R5, 9.9999997473787516356e-06 ;  /* 0x3727c5ac05037421 */ /* 0x000fe20000000000 */
[----:B------:R-:W-:Y:S01]  /*0210*/  FADD R22, R7, 9.9999997473787516356e-06 ;  /* 0x3727c5ac07167421 */ /* 0x000fe20000000000 */
[----:B------:R0:W2:Y:S01]  /*0220*/  MUFU.SQRT R29, R4 ;  /* 0x00000004001d7308 */ /* 0x0000a20000002000 */
[----:B------:R-:W-:-:S07]  /*0230*/  CS2R R6, SRZ ;  /* 0x0000000000067805 */ /* 0x000fce000001ff00 */
[----:B------:R4:W5:Y:S01]  /*0240*/  MUFU.SQRT R31, R3 ;  /* 0x00000003001f7308 */ /* 0x0009620000002000 */
[----:B0-----:R-:W-:Y:S02]  /*0250*/  CS2R R4, SRZ ;  /* 0x0000000000047805 */ /* 0x001fe4000001ff00 */
[----:B--2---:R-:W-:-:S05]  /*0260*/  FSETP.GT.AND P4, PT, R29, 8.50705917302346158658e+37, PT ;  /* 0x7e8000001d00780b */ /* 0x004fca0003f84000 */
[----:B------:R-:W0:Y:S01]  /*0270*/  MUFU.SQRT R36, R36 ;  /* 0x0000002400247308 */ /* 0x000e220000002000 */
[----:B------:R-:W-:Y:S01]  /*0280*/  FSETP.GEU.AND P5, PT, R29, 1.175494350822287508e-38, PT ;  /* 0x008000001d00780b */ /* 0x000fe20003fae000 */
[----:B----4-:R-:W-:Y:S01]  /*0290*/  IMAD R3, R12, 0x400, R33 ;  /* 0x000004000c037824 */ /* 0x010fe200078e0221 */
[----:B------:R-:W-:-:S03]  /*02a0*/  FSEL R32, R23, 1, P4 ;  /* 0x3f80000017207808 */ /* 0x000fc60002000000 */
[----:B------:R-:W-:Y:S01]  /*02b0*/  IMAD.WIDE R14, R3, 0x4, R34 ;  /* 0x00000004030e7825 */ /* 0x000fe200078e0222 */
[C---:B-----5:R-:W-:Y:S01]  /*02c0*/  FSETP.GT.AND P6, PT, R31.reuse, 8.50705917302346158658e+37, PT ;  /* 0x7e8000001f00780b */ /* 0x060fe20003fc4000 */
[----:B------:R-:W2:Y:S01]  /*02d0*/  MUFU.SQRT R22, R22 ;  /* 0x0000001600167308 */ /* 0x000ea20000002000 */
[----:B------:R-:W-:Y:S01]  /*02e0*/  FSETP.GEU.AND P3, PT, R31, 1.175494350822287508e-38, PT ;  /* 0x008000001f00780b */ /* 0x000fe20003f6e000 */
[----:B------:R-:W-:Y:S01]  /*02f0*/  @P4 FMUL R29, R29, 0.25 ;  /* 0x3e8000001d1d4820 */ /* 0x000fe20000400000 */
[----:B------:R4:W5:Y:S03]  /*0300*/  @P2 LDG.E.EL.128 R4, desc[UR6][R14.64] ;  /* 0x000000060e042981 */ /* 0x000966000c2e1d00 */
[----:B------:R-:W-:Y:S01]  /*0310*/  @!P5 FMUL R32, R32, 16777216 ;  /* 0x4b8000002020d820 */ /* 0x000fe20000400000 */
[C---:B0-----:R-:W-:Y:S01]  /*0320*/  FSETP.GT.AND P4, PT, R36.reuse, 8.50705917302346158658e+37, PT ;  /* 0x7e8000002400780b */ /* 0x041fe20003f84000 */
[----:B------:R-:W-:Y:S01]  /*0330*/  @!P5 FMUL R29, R29, 16777216 ;  /* 0x4b8000001d1dd820 */ /* 0x000fe20000400000 */
[----:B------:R-:W-:-:S03]  /*0340*/  FSETP.GEU.AND P5, PT, R36, 1.175494350822287508e-38, PT ;  /* 0x008000002400780b */ /* 0x000fc60003fae000 */
[----:B------:R-:W-:Y:S01]  /*0350*/  @P6 FMUL R31, R31, 0.25 ;  /* 0x3e8000001f1f6820 */ /* 0x000fe20000400000 */
[----:B------:R-:W-:Y:S01]  /*0360*/  FSEL R30, R23, 1, P6 ;  /* 0x3f800000171e7808 */ /* 0x000fe20003000000 */
[----:B------:R-:W-:Y:S02]  /*0370*/  MUFU.RCP R29, R29 ;  /* 0x0000001d001d7308 */ /* 0x000fe40000001000 */
[----:B------:R-:W-:-:S04]  /*0380*/  @!P3 FMUL R31, R31, 16777216 ;  /* 0x4b8000001f1fb820 */ /* 0x000fc80000400000 */
[----:B------:R-:W-:-:S04]  /*0390*/  @P4 FMUL R36, R36, 0.25 ;  /* 0x3e80000024244820 */ /* 0x000fc80000400000 */
[----:B------:R-:W-:Y:S01]  /*03a0*/  @!P5 FMUL R36, R36, 16777216 ;  /* 0x4b8000002424d820 */ /* 0x000fe20000400000 */
[----:B------:R-:W0:Y:S01]  /*03b0*/  MUFU.RCP R31, R31 ;  /* 0x0000001f001f7308 */ /* 0x000e220000001000 */
[----:B------:R-:W-:Y:S01]  /*03c0*/  @!P3 FMUL R30, R30, 16777216 ;  /* 0x4b8000001e1eb820 */ /* 0x000fe20000400000 */
[----:B--2---:R-:W-:-:S06]  /*03d0*/  FSETP.GT.AND P3, PT, R22, 8.50705917302346158658e+37, PT ;  /* 0x7e8000001600780b */ /* 0x004fcc0003f64000 */
[----:B------:R-:W2:Y:S01]  /*03e0*/  MUFU.RCP R36, R36 ;  /* 0x0000002400247308 */ /* 0x000ea20000001000 */
[C---:B------:R-:W-:Y:S02]  /*03f0*/  ISETP.LT.AND P6, PT, R24.reuse, 0x100, !P0 ;  /* 0x000001001800780c */ /* 0x040fe400047c1270 */
[----:B-1----:R-:W-:Y:S01]  /*0400*/  FSEL R17, R23, 1, P4 ;  /* 0x3f80000017117808 */ /* 0x002fe20002000000 */
[----:B------:R-:W-:Y:S01]  /*0410*/  IMAD R24, R24, 0x400, R33 ;  /* 0x0000040018187824 */ /* 0x000fe200078e0221 */
[----:B------:R-:W-:Y:S02]  /*0420*/  FSETP.GEU.AND P4, PT, R22, 1.175494350822287508e-38, PT ;  /* 0x008000001600780b */ /* 0x000fe40003f8e000 */
[----:B------:R-:W-:Y:S01]  /*0430*/  CS2R R12, SRZ ;  /* 0x00000000000c7805 */ /* 0x000fe2000001ff00 */
[----:B------:R-:W-:Y:S01]  /*0440*/  @!P5 FMUL R17, R17, 16777216 ;  /* 0x4b8000001111d820 */ /* 0x000fe20000400000 */
[----:B----4-:R-:W-:Y:S01]  /*0450*/  CS2R R14, SRZ ;  /* 0x00000000000e7805 */ /* 0x010fe2000001ff00 */
[----:B------:R-:W-:-:S04]  /*0460*/  IMAD.WIDE R18, R24, 0x4, R34 ;  /* 0x0000000418127825 */ /* 0x000fc800078e0222 */
[----:B0-----:R-:W-:Y:S01]  /*0470*/  FMUL R31, R31, R30 ;  /* 0x0000001e1f1f7220 */ /* 0x001fe20000400000 */
[----:B------:R-:W-:Y:S01]  /*0480*/  @P3 FMUL R22, R22, 0.25 ;  /* 0x3e80000016163820 */ /* 0x000fe20000400000 */
[----:B--2---:R-:W-:Y:S01]  /*0490*/  FMUL R30, R36, R17 ;  /* 0x00000011241e7220 */ /* 0x004fe20000400000 */
[----:B------:R-:W-:Y:S01]  /*04a0*/  LOP3.LUT R36, R25, 0xc0, RZ, 0xfc, !PT ;  /* 0x000000c019247812 */ /* 0x000fe200078efcff */
[----:B------:R0:W2:Y:S01]  /*04b0*/  @P6 LDG.E.EL.128 R12, desc[UR6][R18.64] ;  /* 0x00000006120c6981 */ /* 0x0000a2000c2e1d00 */
[----:B------:R-:W-:Y:S02]  /*04c0*/  FSEL R38, R23, 1, P3 ;  /* 0x3f80000017267808 */ /* 0x000fe40001800000 */
[----:B------:R-:W-:Y:S02]  /*04d0*/  CS2R R16, SRZ ;  /* 0x0000000000107805 */ /* 0x000fe4000001ff00 */
[----:B------:R-:W-:Y:S01]  /*04e0*/  ISETP.LT.AND P3, PT, R36, 0x100, !P0 ;  /* 0x000001002400780c */ /* 0x000fe20004761270 */
[----:B------:R-:W-:Y:S01]  /*04f0*/  @!P4 FMUL R22, R22, 16777216 ;  /* 0x4b8000001616c820 */ /* 0x000fe20000400000 */
[----:B------:R-:W-:Y:S01]  /*0500*/  IMAD R25, R36, 0x400, R33 ;  /* 0x0000040024197824 */ /* 0x000fe200078e0221 */
[----:B0-----:R-:W-:Y:S01]  /*0510*/  CS2R R18, SRZ ;  /* 0x0000000000127805 */ /* 0x001fe2000001ff00 */
[----:B------:R-:W-:-:S02]  /*0520*/  FMUL R32, R29, R32 ;  /* 0x000000201d207220 */ /* 0x000fc40000400000 */
[----:B------:R0:W1:Y:S01]  /*0530*/  MUFU.RCP R29, R22 ;  /* 0x00000016001d7308 */ /* 0x0000620000001000 */
[----:B------:R-:W-:Y:S02]  /*0540*/  IMAD.WIDE R34, R25, 0x4, R34 ;  /* 0x0000000419227825 */ /* 0x000fe400078e0222 */
[----:B------:R4:W3:Y:S01]  /*0550*/  @!P0 LDG.E.EL.128 R16, desc[UR6][R20.64] ;  /* 0x0000000614108981 */ /* 0x0008e2000c2e1d00 */
[----:B0-----:R-:W-:Y:S02]  /*0560*/  CS2R R22, SRZ ;  /* 0x0000000000167805 */ /* 0x001fe4000001ff00 */
[----:B----4-:R-:W-:-:S06]  /*0570*/  CS2R R20, SRZ ;  /* 0x0000000000147805 */ /* 0x010fcc000001ff00 */
[----:B------:R0:W4:Y:S01]  /*0580*/  @P3 LDG.E.EL.128 R20, desc[UR6][R34.64] ;  /* 0x0000000622143981 */ /* 0x000122000c2e1d00 */
[----:B------:R-:W-:-:S04]  /*0590*/  @!P4 FMUL R38, R38, 16777216 ;  /* 0x4b8000002626c820 */ /* 0x000fc80000400000 */
[----:B-1----:R-:W-:Y:S02]  /*05a0*/  FMUL R29, R29, R38 ;  /* 0x000000261d1d7220 */ /* 0x002fe40000400000 */
[----:B------:R-:W1:Y:S02]  /*05b0*/  LDC.64 R38, c[0x0][0x228] ;  /* 0x00008a00ff267b82 */ /* 0x000e640000000a00 */
[----:B-1----:R-:W-:-:S04]  /*05c0*/  IMAD.WIDE R38, R33, 0x4, R38 ;  /* 0x0000000421267825 */ /* 0x002fc800078e0226 */
[C---:B---3--:R-:W-:Y:S01]  /*05d0*/  FADD R11, -R19.reuse, R11 ;  /* 0x0000000b130b7221 */ /* 0x048fe20000000100 */
[C---:B-----5:R-:W-:Y:S01]  /*05e0*/  FADD R36, -R19.reuse, R7 ;  /* 0x0000000713247221 */ /* 0x060fe20000000100 */
[----:B--2---:R-:W-:Y:S01]  /*05f0*/  FADD R15, -R19, R15 ;  /* 0x0000000f130f7221 */ /* 0x004fe20000000100 */
[C---:B------:R-:W-:Y:S01]  /*0600*/  FADD R10, -R18.reuse, R10 ;  /* 0x0000000a120a7221 */ /* 0x040fe20000000100 */
[----:B------:R-:W-:Y:S01]  /*0610*/  FADD R37, -R18, R14 ;  /* 0x0000000e12257221 */ /* 0x000fe20000000100 */
[C---:B0-----:R-:W-:Y:S01]  /*0620*/  FADD R35, -R16.reuse, R8 ;  /* 0x0000000810237221 */ /* 0x041fe20000000100 */
[C---:B------:R-:W-:Y:S01]  /*0630*/  FADD R9, -R17.reuse, R9 ;  /* 0x0000000911097221 */ /* 0x040fe20000000100 */
[----:B------:R-:W-:Y:S01]  /*0640*/  FADD R14, -R17, R5 ;  /* 0x00000005110e7221 */ /* 0x000fe20000000100 */
[C---:B------:R-:W-:Y:S01]  /*0650*/  FADD R8, -R16.reuse, R4 ;  /* 0x0000000410087221 */ /* 0x040fe20000000100 */
[----:B------:R-:W-:Y:S01]  /*0660*/  FADD R12, -R16, R12 ;  /* 0x0000000c100c7221 */ /* 0x000fe20000000100 */
[----:B----4-:R-:W-:Y:S01]  /*0670*/  FADD R23, -R19, R23 ;  /* 0x0000001713177221 */ /* 0x010fe20000000100 */
[C---:B------:R-:W-:Y:S01]  /*0680*/  FADD R19, -R18.reuse, R6 ;  /* 0x0000000612137221 */ /* 0x040fe20000000100 */
[----:B------:R-:W-:Y:S01]  /*0690*/  FADD R18, -R18, R22 ;  /* 0x0000001612127221 */ /* 0x000fe20000000100 */
[C---:B------:R-:W-:Y:S01]  /*06a0*/  FADD R22, -R17.reuse, R13 ;  /* 0x0000000d11167221 */ /* 0x040fe20000000100 */
[----:B------:R-:W-:Y:S01]  /*06b0*/  FADD R21, -R17, R21 ;  /* 0x0000001511157221 */ /* 0x000fe20000000100 */
[----:B------:R-:W-:-:S02]  /*06c0*/  FADD R20, -R16, R20 ;  /* 0x0000001410147221 */ /* 0x000fc40000000100 */
[----:B------:R-:W0:Y:S01]  /*06d0*/  LDC.64 R16, c[0x0][0x230] ;  /* 0x00008c00ff107b82 */ /* 0x000e220000000a00 */
[C---:B------:R-:W-:Y:S01]  /*06e0*/  FMUL R34, R32.reuse, R12 ;  /* 0x0000000c20227220 */ /* 0x040fe20000400000 */
[C---:B------:R-:W-:Y:S01]  /*06f0*/  FMUL R12, R31.reuse, R9 ;  /* 0x000000091f0c7220 */ /* 0x040fe20000400000 */
[----:B------:R-:W-:Y:S01]  /*0700*/  LOP3.LUT R9, R26, 0xc, R27, 0xf8, !PT ;  /* 0x0000000c1a097812 */ /* 0x000fe200078ef81b */
[C---:B------:R-:W-:Y:S01]  /*0710*/  FMUL R13, R31.reuse, R14 ;  /* 0x0000000e1f0d7220 */ /* 0x040fe20000400000 */
[C---:B------:R-:W-:Y:S01]  /*0720*/  FMUL R35, R32.reuse, R35 ;  /* 0x0000002320237220 */ /* 0x040fe20000400000 */
[C---:B------:R-:W-:Y:S01]  /*0730*/  FMUL R33, R32.reuse, R8 ;  /* 0x0000000820217220 */ /* 0x040fe20000400000 */
[C---:B------:R-:W-:Y:S01]  /*0740*/  FMUL R14, R31.reuse, R22 ;  /* 0x000000161f0e7220 */ /* 0x040fe20000400000 */
[----:B------:R-:W-:Y:S01]  /*0750*/  FMUL R32, R32, R20 ;  /* 0x0000001420207220 */ /* 0x000fe20000400000 */
[----:B------:R-:W-:Y:S01]  /*0760*/  FMUL R22, R31, R21 ;  /* 0x000000151f167220 */ /* 0x000fe20000400000 */
[C---:B------:R-:W-:Y:S01]  /*0770*/  FMUL R31, R30.reuse, R10 ;  /* 0x0000000a1e1f7220 */ /* 0x040fe20000400000 */
[C---:B------:R-:W-:Y:S01]  /*0780*/  FMUL R19, R30.reuse, R19 ;  /* 0x000000131e137220 */ /* 0x040fe20000400000 */
[C---:B------:R-:W-:Y:S01]  /*0790*/  FMUL R21, R30.reuse, R37 ;  /* 0x000000251e157220 */ /* 0x040fe20000400000 */
[----:B------:R-:W-:Y:S01]  /*07a0*/  FMUL R20, R30, R18 ;  /* 0x000000121e147220 */ /* 0x000fe20000400000 */
[----:B------:R-:W-:Y:S01]  /*07b0*/  FMUL R30, R29, R11 ;  /* 0x0000000b1d1e7220 */ /* 0x000fe20000400000 */
[----:B------:R-:W-:-:S02]  /*07c0*/  CS2R R4, SRZ ;  /* 0x0000000000047805 */ /* 0x000fc4000001ff00 */
[----:B------:R-:W-:Y:S02]  /*07d0*/  CS2R R6, SRZ ;  /* 0x0000000000067805 */ /* 0x000fe4000001ff00 */
[----:B------:R-:W-:-:S04]  /*07e0*/  CS2R R10, SRZ ;  /* 0x00000000000a7805 */ /* 0x000fc8000001ff00 */
[----:B------:R1:W2:Y:S01]  /*07f0*/  @!P0 LDG.E.EL.128 R4, desc[UR6][R38.64] ;  /* 0x0000000626048981 */ /* 0x0002a2000c2e1d00 */
[----:B0-----:R-:W-:Y:S01]  /*0800*/  IMAD.WIDE R16, R9, 0x4, R16 ;  /* 0x0000000409107825 */ /* 0x001fe200078e0210 */
[----:B------:R-:W-:-:S06]  /*0810*/  CS2R R8, SRZ ;  /* 0x0000000000087805 */ /* 0x000fcc000001ff00 */
[----:B------:R-:W2:Y:S01]  /*0820*/  @!P0 LDG.E.EL.128 R8, desc[UR6][R16.64] ;  /* 0x0000000610088981 */ /* 0x000ea2000c2e1d00 */
[C---:B-1----:R-:W-:Y:S02]  /*0830*/  FMUL R38, R29.reuse, R36 ;  /* 0x000000241d267220 */ /* 0x042fe40000400000 */
[----:B------:R-:W0:Y:S01]  /*0840*/  LDC.64 R36, c[0x0][0x238] ;  /* 0x00008e00ff247b82 */ /* 0x000e220000000a00 */
[C---:B------:R-:W-:Y:S01]  /*0850*/  FMUL R23, R29.reuse, R23 ;  /* 0x000000171d177220 */ /* 0x040fe20000400000 */
[----:B------:R-:W-:-:S03]  /*0860*/  FMUL R15, R29, R15 ;  /* 0x0000000f1d0f7220 */ /* 0x000fc60000400000 */
[----:B--2---:R-:W-:Y:S01]  /*0870*/  FFMA R17, R23, R7, R11 ;  /* 0x0000000717117223 */ /* 0x004fe2000000000b */
[-CC-:B------:R-:W-:Y:S01]  /*0880*/  FFMA R22, R22, R5.reuse, R9.reuse ;  /* 0x0000000516167223 */ /* 0x180fe20000000009 */
[-CC-:B------:R-:W-:Y:S01]  /*0890*/  FFMA R23, R14, R5.reuse, R9.reuse ;  /* 0x000000050e177223 */ /* 0x180fe20000000009 */
[----:B------:R-:W-:Y:S01]  /*08a0*/  FFMA R29, R13, R5, R9 ;  /* 0x000000050d1d7223 */ /* 0x000fe20000000009 */
[----:B------:R-:W-:Y:S01]  /*08b0*/  FFMA R18, R15, R7, R11 ;  /* 0x000000070f127223 */ /* 0x000fe2000000000b */
[----:B------:R-:W-:Y:S01]  /*08c0*/  FFMA R9, R12, R5, R9 ;  /* 0x000000050c097223 */ /* 0x000fe20000000009 */
[-CC-:B------:R-:W-:Y:S01]  /*08d0*/  FFMA R16, R38, R7.reuse, R11.reuse ;  /* 0x0000000726107223 */ /* 0x180fe2000000000b */
[----:B------:R-:W-:Y:S01]  /*08e0*/  FFMA R30, R30, R7, R11 ;  /* 0x000000071e1e7223 */ /* 0x000fe2000000000b */
[-CC-:B------:R-:W-:Y:S01]  /*08f0*/  FFMA R20, R20, R6.reuse, R10.reuse ;  /* 0x0000000614147223 */ /* 0x180fe2000000000a */
[-CC-:B------:R-:W-:Y:S01]  /*0900*/  FFMA R21, R21, R6.reuse, R10.reuse ;  /* 0x0000000615157223 */ /* 0x180fe2000000000a */
[-CC-:B------:R-:W-:Y:S01]  /*0910*/  FFMA R19, R19, R6.reuse, R10.reuse ;  /* 0x0000000613137223 */ /* 0x180fe2000000000a */
[----:B------:R-:W-:Y:S01]  /*0920*/  FFMA R31, R31, R6, R10 ;  /* 0x000000061f1f7223 */ /* 0x000fe2000000000a */
[----:B------:R-:W-:-:S02]  /*0930*/  CS2R R12, SRZ ;  /* 0x00000000000c7805 */ /* 0x000fc4000001ff00 */
[----:B------:R-:W-:Y:S01]  /*0940*/  CS2R R14, SRZ ;  /* 0x00000000000e7805 */ /* 0x000fe2000001ff00 */
[----:B0-----:R-:W-:-:S05]  /*0950*/  IMAD.WIDE R6, R28, 0x4, R36 ;  /* 0x000000041c067825 */ /* 0x001fca00078e0224 */
[----:B------:R0:W2:Y:S01]  /*0960*/  @P1 LDG.E.EL.128 R12, desc[UR6][R6.64] ;  /* 0x00000006060c1981 */ /* 0x0000a2000c2e1d00 */
[-CC-:B------:R-:W-:Y:S01]  /*0970*/  FFMA R32, R32, R4.reuse, R8.reuse ;  /* 0x0000000420207223 */ /* 0x180fe20000000008 */
[-CC-:B------:R-:W-:Y:S01]  /*0980*/  FFMA R34, R34, R4.reuse, R8.reuse ;  /* 0x0000000422227223 */ /* 0x180fe20000000008 */
[-CC-:B------:R-:W-:Y:S01]  /*0990*/  FFMA R33, R33, R4.reuse, R8.reuse ;  /* 0x0000000421217223 */ /* 0x180fe20000000008 */
[----:B------:R-:W-:Y:S01]  /*09a0*/  FFMA R35, R35, R4, R8 ;  /* 0x0000000423237223 */ /* 0x000fe20000000008 */
[----:B------:R-:W-:Y:S01]  /*09b0*/  CS2R R4, SRZ ;  /* 0x0000000000047805 */ /* 0x000fe2000001ff00 */
[----:B------:R-:W-:Y:S01]  /*09c0*/  IMAD.WIDE R10, R3, 0x4, R36 ;  /* 0x00000004030a7825 */ /* 0x000fe200078e0224 */
[----:B0-----:R-:W-:-:S06]  /*09d0*/  CS2R R6, SRZ ;  /* 0x0000000000067805 */ /* 0x001fcc000001ff00 */
[----:B------:R0:W3:Y:S01]  /*09e0*/  @P2 LDG.E.EL.128 R4, desc[UR6][R10.64] ;  /* 0x000000060a042981 */ /* 0x0000e2000c2e1d00 */
[----:B------:R-:W-:Y:S01]  /*09f0*/  IMAD.WIDE R38, R24, 0x4, R36 ;  /* 0x0000000418267825 */ /* 0x000fe200078e0224 */
[----:B0-----:R-:W-:-:S03]  /*0a00*/  CS2R R10, SRZ ;  /* 0x00000000000a7805 */ /* 0x001fc6000001ff00 */
[----:B------:R-:W-:Y:S02]  /*0a10*/  IMAD.WIDE R36, R25, 0x4, R36 ;  /* 0x0000000419247825 */ /* 0x000fe400078e0224 */
[----:B------:R-:W0:Y:S01]  /*0a20*/  S2R R25, SR_TID.X ;  /* 0x0000000000197919 */ /* 0x000e220000002100 */
[----:B------:R-:W1:Y:S01]  /*0a30*/  S2UR UR5, SR_CgaCtaId ;  /* 0x00000000000579c3 */ /* 0x000e620000008800 */
[----:B------:R-:W-:Y:S01]  /*0a40*/  IMAD.SHL.U32 R28, R0, 0x400, RZ ;  /* 0x00000400001c7824 */ /* 0x000fe200078e00ff */
[----:B------:R-:W-:Y:S01]  /*0a50*/  UMOV UR4, 0x400 ;  /* 0x0000040000047882 */ /* 0x000fe20000000000 */
[C---:B--2---:R-:W-:Y:S01]  /*0a60*/  FSETP.GEU.AND P1, PT, R9.reuse, -R13, PT ;  /* 0x8000000d0900720b */ /* 0x044fe20003f2e000 */
[----:B------:R-:W-:Y:S01]  /*0a70*/  FADD R24, R9, R13 ;  /* 0x0000000d09187221 */ /* 0x000fe20000000000 */
[----:B------:R-:W-:Y:S02]  /*0a80*/  CS2R R8, SRZ ;  /* 0x0000000000087805 */ /* 0x000fe4000001ff00 */
[----:B------:R-:W-:Y:S01]  /*0a90*/  FSETP.GEU.AND P5, PT, R31, -R14, PT ;  /* 0x8000000e1f00720b */ /* 0x000fe20003fae000 */
[----:B------:R-:W-:Y:S01]  /*0aa0*/  FADD R3, R35, R12 ;  /* 0x0000000c23037221 */ /* 0x000fe20000000000 */
[C---:B------:R-:W-:Y:S01]  /*0ab0*/  FSETP.GEU.AND P2, PT, R30.reuse, -R15, PT ;  /* 0x8000000f1e00720b */ /* 0x040fe20003f4e000 */
[----:B------:R-:W-:Y:S01]  /*0ac0*/  FADD R31, R31, R14 ;  /* 0x0000000e1f1f7221 */ /* 0x000fe20000000000 */
[----:B------:R-:W-:Y:S01]  /*0ad0*/  FSETP.GEU.AND P0, PT, R35, -R12, PT ;  /* 0x8000000c2300720b */ /* 0x000fe20003f0e000 */
[----:B------:R-:W2:Y:S01]  /*0ae0*/  @P6 LDG.E.EL.128 R8, desc[UR6][R38.64] ;  /* 0x0000000626086981 */ /* 0x000ea2000c2e1d00 */
[----:B------:R-:W-:Y:S01]  /*0af0*/  FADD R30, R30, R15 ;  /* 0x0000000f1e1e7221 */ /* 0x000fe20000000000 */
[----:B------:R-:W-:-:S02]  /*0b00*/  CS2R R12, SRZ ;  /* 0x00000000000c7805 */ /* 0x000fc4000001ff00 */
[----:B------:R-:W-:-:S06]  /*0b10*/  CS2R R14, SRZ ;  /* 0x00000000000e7805 */ /* 0x000fcc000001ff00 */
[----:B------:R4:W5:Y:S01]  /*0b20*/  @P3 LDG.E.EL.128 R12, desc[UR6][R36.64] ;  /* 0x00000006240c3981 */ /* 0x000962000c2e1d00 */
[C---:B---3--:R-:W-:Y:S01]  /*0b30*/  FSETP.GEU.AND P4, PT, R33.reuse, -R4, PT ;  /* 0x800000042100720b */ /* 0x048fe20003f8e000 */
[----:B------:R-:W-:Y:S01]  /*0b40*/  FADD R4, R33, R4 ;  /* 0x0000000421047221 */ /* 0x000fe20000000000 */
[----:B0-----:R-:W-:Y:S01]  /*0b50*/  SHF.R.U32.HI R33, RZ, 0x2, R25 ;  /* 0x00000002ff217819 */ /* 0x001fe20000011619 */
[----:B-1----:R-:W-:Y:S01]  /*0b60*/  UPRMT UR4, UR5, 0x654, UR4 ;  /* 0x0000065405047896 */ /* 0x002fe20008000004 */
[----:B------:R-:W-:Y:S02]  /*0b70*/  LOP3.LUT R28, R28, 0xc00, RZ, 0xc0, !PT ;  /* 0x00000c001c1c7812 */ /* 0x000fe400078ec0ff */
[----:B------:R-:W-:-:S03]  /*0b80*/  SGXT.U32 R33, R33, 0x6 ;  /* 0x000000062121781a */ /* 0x000fc60000000000 */
[C---:B----4-:R-:W-:Y:S02]  /*0b90*/  LEA.HI R36, R28.reuse, UR4, RZ, 0x1c ;  /* 0x000000041c247c11 */ /* 0x050fe4000f8fe0ff */
[C---:B------:R-:W-:Y:S02]  /*0ba0*/  LOP3.LUT R33, R28.reuse, R33, RZ, 0xfc, !PT ;  /* 0x000000211c217212 */ /* 0x040fe400078efcff */
[C---:B------:R-:W-:Y:S01]  /*0bb0*/  FSETP.GEU.AND P3, PT, R29.reuse, -R5, PT ;  /* 0x800000051d00720b */ /* 0x040fe20003f6e000 */
[----:B------:R-:W-:Y:S02]  /*0bc0*/  FADD R29, R29, R5 ;  /* 0x000000051d1d7221 */ /* 0x000fe40000000000 */
[----:B------:R-:W-:Y:S01]  /*0bd0*/  IMAD R5, R33, 0x4, R36 ;  /* 0x0000000421057824 */ /* 0x000fe200078e0224 */
[----:B------:R-:W-:Y:S02]  /*0be0*/  FSEL R36, R3, RZ, P0 ;  /* 0x000000ff03247208 */ /* 0x000fe40000000000 */
[----:B------:R-:W-:-:S04]  /*0bf0*/  LOP3.LUT R3, R28, 0x100, RZ, 0xfc, !PT ;  /* 0x000001001c037812 */ /* 0x000fc800078efcff */
[----:B------:R-:W-:-:S05]  /*0c00*/  LEA.HI R38, R3, UR4, RZ, 0x1c ;  /* 0x0000000403267c11 */ /* 0x000fca000f8fe0ff */
[----:B------:R-:W-:Y:S01]  /*0c10*/  IMAD R3, R33, 0x4, R38 ;  /* 0x0000000421037824 */ /* 0x000fe200078e0226 */
[----:B------:R-:W-:Y:S02]  /*0c20*/  FSEL R38, R24, RZ, P1 ;  /* 0x000000ff18267208 */ /* 0x000fe40000800000 */
[C---:B------:R-:W-:Y:S02]  /*0c30*/  LOP3.LUT R24, R28.reuse, 0x200, RZ, 0xfc, !PT ;  /* 0x000002001c187812 */ /* 0x040fe400078efcff */
[----:B------:R-:W-:Y:S02]  /*0c40*/  LOP3.LUT R28, R28, 0x300, RZ, 0xfc, !PT ;  /* 0x000003001c1c7812 */ /* 0x000fe400078efcff */
[----:B------:R-:W-:Y:S02]  /*0c50*/  LEA.HI R24, R24, UR4, RZ, 0x1c ;  /* 0x0000000418187c11 */ /* 0x000fe4000f8fe0ff */
[----:B------:R-:W-:Y:S02]  /*0c60*/  LEA.HI R28, R28, UR4, RZ, 0x1c ;  /* 0x000000041c1c7c11 */ /* 0x000fe4000f8fe0ff */
[C---:B------:R-:W-:Y:S01]  /*0c70*/  FSETP.GEU.AND P0, PT, R19.reuse, -R6, PT ;  /* 0x800000061300720b */ /* 0x040fe20003f0e000 */
[----:B------:R-:W-:Y:S01]  /*0c80*/  FADD R6, R19, R6 ;  /* 0x0000000613067221 */ /* 0x000fe20000000000 */
[----:B------:R-:W-:Y:S01]  /*0c90*/  IMAD R24, R33, 0x4, R24 ;  /* 0x0000000421187824 */ /* 0x000fe200078e0218 */
[----:B------:R-:W-:Y:S01]  /*0ca0*/  LOP3.LUT R19, R27, 0xfc, RZ, 0xc0, !PT ;  /* 0x000000fc1b137812 */ /* 0x000fe200078ec0ff */
[----:B------:R-:W-:Y:S01]  /*0cb0*/  IMAD R28, R33, 0x4, R28 ;  /* 0x00000004211c7824 */ /* 0x000fe200078e021c */
[----:B------:R-:W-:-:S02]  /*0cc0*/  FSEL R33, R30, RZ, P2 ;  /* 0x000000ff1e217208 */ /* 0x000fc40001000000 */
[----:B------:R-:W-:Y:S02]  /*0cd0*/  FSEL R31, R31, RZ, P5 ;  /* 0x000000ff1f1f7208 */ /* 0x000fe40002800000 */
[----:B------:R-:W-:Y:S02]  /*0ce0*/  FSEL R4, R4, RZ, P4 ;  /* 0x000000ff04047208 */ /* 0x000fe40002000000 */
[----:B------:R-:W-:Y:S02]  /*0cf0*/  FSEL R30, R29, RZ, P3 ;  /* 0x000000ff1d1e7208 */ /* 0x000fe40001800000 */
[C---:B------:R-:W-:Y:S01]  /*0d00*/  FSETP.GEU.AND P4, PT, R16.reuse, -R7, PT ;  /* 0x800000071000720b */ /* 0x040fe20003f8e000 */
[----:B------:R-:W-:Y:S01]  /*0d10*/  FADD R7, R16, R7 ;  /* 0x0000000710077221 */ /* 0x000fe20000000000 */
[----:B------:R-:W-:Y:S01]  /*0d20*/  PRMT R2, R19, 0x6540, R2 ;  /* 0x0000654013027816 */ /* 0x000fe20000000002 */
[----:B------:R-:W-:Y:S01]  /*0d30*/  STS [R5], R36 ;  /* 0x0000002405007388 */ /* 0x000fe20000000800 */
[----:B------:R-:W-:-:S03]  /*0d40*/  FSEL R19, R6, RZ, P0 ;  /* 0x000000ff06137208 */ /* 0x000fc60000000000 */
[----:B------:R-:W-:Y:S01]  /*0d50*/  STS [R3+0x400], R38 ;  /* 0x0004002603007388 */ /* 0x000fe20000000800 */
[----:B------:R-:W-:-:S03]  /*0d60*/  FSEL R7, R7, RZ, P4 ;  /* 0x000000ff07077208 */ /* 0x000fc60002000000 */
[----:B------:R-:W-:Y:S04]  /*0d70*/  STS [R24+0x800], R31 ;  /* 0x0008001f18007388 */ /* 0x000fe80000000800 */
[----:B------:R-:W-:Y:S04]  /*0d80*/  STS [R28+0xc00], R33 ;  /* 0x000c00211c007388 */ /* 0x000fe80000000800 */
[----:B------:R-:W-:Y:S04]  /*0d90*/  STS [R5+0x100], R4 ;  /* 0x0001000405007388 */ /* 0x000fe80000000800 */
[----:B------:R-:W-:Y:S04]  /*0da0*/  STS [R3+0x500], R30 ;  /* 0x0005001e03007388 */ /* 0x000fe80000000800 */
[----:B------:R-:W-:Y:S04]  /*0db0*/  STS [R24+0x900], R19 ;  /* 0x0009001318007388 */ /* 0x000fe80000000800 */
[----:B------:R0:W-:Y:S01]  /*0dc0*/  STS [R28+0xd00], R7 ;  /* 0x000d00071c007388 */ /* 0x0001e20000000800 */
[----:B------:R-:W-:-:S04]  /*0dd0*/  LOP3.LUT R27, R27, 0x3fc, RZ, 0xc0, !PT ;  /* 0x000003fc1b1b7812 */ /* 0x000fc800078ec0ff */
[----:B------:R-:W-:Y:S02]  /*0de0*/  LOP3.LUT R6, R27, 0x400, RZ, 0xfc, !PT ;  /* 0x000004001b067812 */ /* 0x000fe400078efcff */
[----:B------:R-:W-:Y:S02]  /*0df0*/  SHF.R.U32.HI R25, RZ, 0x2, R25 ;  /* 0x00000002ff197819 */ /* 0x000fe40000011619 */
[----:B0-----:R-:W-:Y:S02]  /*0e00*/  SHF.R.U32.HI R7, RZ, 0x4, R6 ;  /* 0x00000004ff077819 */ /* 0x001fe40000011606 */
[----:B------:R-:W-:Y:S02]  /*0e10*/  LOP3.LUT R6, R25, 0x30, RZ, 0xc0, !PT ;  /* 0x0000003019067812 */ /* 0x000fe400078ec0ff */
[----:B------:R-:W-:Y:S02]  /*0e20*/  LOP3.LUT R7, R7, 0x70, RZ, 0xc0, !PT ;  /* 0x0000007007077812 */ /* 0x000fe400078ec0ff */
[----:B------:R-:W-:-:S05]  /*0e30*/  IADD3 R6, R6, UR4, RZ ;  /* 0x0000000406067c10 */ /* 0x000fca000fffe0ff */
[----:B------:R-:W-:Y:S01]  /*0e40*/  IMAD R6, R27, 0x4, R6 ;  /* 0x000000041b067824 */ /* 0x000fe200078e0206 */
[C---:B--2---:R-:W-:Y:S01]  /*0e50*/  FSETP.GEU.AND P3, PT, R34.reuse, -R8, PT ;  /* 0x800000082200720b */ /* 0x044fe20003f6e000 */
[----:B------:R-:W-:Y:S01]  /*0e60*/  FADD R8, R34, R8 ;  /* 0x0000000822087221 */ /* 0x000fe20000000000 */
[C---:B------:R-:W-:Y:S01]  /*0e70*/  FSETP.GEU.AND P2, PT, R23.reuse, -R9, PT ;  /* 0x800000091700720b */ /* 0x040fe20003f4e000 */
[----:B------:R-:W-:Y:S01]  /*0e80*/  FADD R9, R23, R9 ;  /* 0x0000000917097221 */ /* 0x000fe20000000000 */
[C---:B------:R-:W-:Y:S01]  /*0e90*/  FSETP.GEU.AND P1, PT, R21.reuse, -R10, PT ;  /* 0x8000000a1500720b */ /* 0x040fe20003f2e000 */
[----:B------:R-:W-:Y:S01]  /*0ea0*/  FADD R10, R21, R10 ;  /* 0x0000000a150a7221 */ /* 0x000fe20000000000 */
[C---:B------:R-:W-:Y:S01]  /*0eb0*/  FSETP.GEU.AND P0, PT, R18.reuse, -R11, PT ;  /* 0x8000000b1200720b */ /* 0x040fe20003f0e000 */
[----:B------:R-:W-:Y:S01]  /*0ec0*/  FADD R11, R18, R11 ;  /* 0x0000000b120b7221 */ /* 0x000fe20000000000 */
[----:B------:R-:W-:Y:S02]  /*0ed0*/  FSEL R8, R8, RZ, P3 ;  /* 0x000000ff08087208 */ /* 0x000fe40001800000 */
[----:B------:R-:W-:-:S02]  /*0ee0*/  FSEL R4, R9, RZ, P2 ;  /* 0x000000ff09047208 */ /* 0x000fc40001000000 */
[C---:B-----5:R-:W-:Y:S01]  /*0ef0*/  FSETP.GEU.AND P3, PT, R32.reuse, -R12, PT ;  /* 0x8000000c2000720b */ /* 0x060fe20003f6e000 */
[----:B------:R-:W-:Y:S01]  /*0f00*/  FADD R12, R32, R12 ;  /* 0x0000000c200c7221 */ /* 0x000fe20000000000 */
[----:B------:R-:W-:Y:S02]  /*0f10*/  FSEL R9, R10, RZ, P1 ;  /* 0x000000ff0a097208 */ /* 0x000fe40000800000 */
[C---:B------:R-:W-:Y:S01]  /*0f20*/  FSETP.GEU.AND P2, PT, R22.reuse, -R13, PT ;  /* 0x8000000d1600720b */ /* 0x040fe20003f4e000 */
[----:B------:R-:W-:Y:S01]  /*0f30*/  FADD R13, R22, R13 ;  /* 0x0000000d160d7221 */ /* 0x000fe20000000000 */
[----:B------:R-:W-:Y:S02]  /*0f40*/  FSEL R11, R11, RZ, P0 ;  /* 0x000000ff0b0b7208 */ /* 0x000fe40000000000 */
[C---:B------:R-:W-:Y:S01]  /*0f50*/  FSETP.GEU.AND P1, PT, R20.reuse, -R14, PT ;  /* 0x8000000e1400720b */ /* 0x040fe20003f2e000 */
[----:B------:R-:W-:Y:S01]  /*0f60*/  FADD R14, R20, R14 ;  /* 0x0000000e140e7221 */ /* 0x000fe20000000000 */
[C---:B------:R-:W-:Y:S01]  /*0f70*/  FSETP.GEU.AND P0, PT, R17.reuse, -R15, PT ;  /* 0x8000000f1100720b */ /* 0x040fe20003f0e000 */
[----:B------:R-:W-:Y:S01]  /*0f80*/  FADD R15, R17, R15 ;  /* 0x0000000f110f7221 */ /* 0x000fe20000000000 */
[----:B------:R-:W-:Y:S01]  /*0f90*/  STS [R5+0x200], R8 ;  /* 0x0002000805007388 */ /* 0x000fe20000000800 */
[----:B------:R-:W-:-:S03]  /*0fa0*/  FSEL R12, R12, RZ, P3 ;  /* 0x000000ff0c0c7208 */ /* 0x000fc60001800000 */
[----:B------:R0:W-:Y:S01]  /*0fb0*/  STS [R3+0x600], R4 ;  /* 0x0006000403007388 */ /* 0x0001e20000000800 */
[----:B------:R-:W-:Y:S02]  /*0fc0*/  FSEL R17, R14, RZ, P1 ;  /* 0x000000ff0e117208 */ /* 0x000fe40000800000 */
[----:B------:R-:W-:Y:S01]  /*0fd0*/  FSEL R19, R15, RZ, P0 ;  /* 0x000000ff0f137208 */ /* 0x000fe20000000000 */
[----:B------:R-:W-:Y:S01]  /*0fe0*/  STS [R24+0xa00], R9 ;  /* 0x000a000918007388 */ /* 0x000fe20000000800 */
[----:B0-----:R-:W-:-:S03]  /*0ff0*/  FSEL R4, R13, RZ, P2 ;  /* 0x000000ff0d047208 */ /* 0x001fc60001000000 */
[----:B------:R-:W-:Y:S04]  /*1000*/  STS [R28+0xe00], R11 ;  /* 0x000e000b1c007388 */ /* 0x000fe80000000800 */
[----:B------:R-:W-:Y:S04]  /*1010*/  STS [R5+0x300], R12 ;  /* 0x0003000c05007388 */ /* 0x000fe80000000800 */
[----:B------:R-:W-:Y:S04]  /*1020*/  STS [R3+0x700], R4 ;  /* 0x0007000403007388 */ /* 0x000fe80000000800 */
[----:B------:R0:W-:Y:S04]  /*1030*/  STS [R24+0xb00], R17 ;  /* 0x000b001118007388 */ /* 0x0001e80000000800 */
[----:B------:R1:W-:Y:S01]  /*1040*/  STS [R28+0xf00], R19 ;  /* 0x000f00131c007388 */ /* 0x0003e20000000800 */
[----:B------:R-:W-:-:S04]  /*1050*/  LOP3.LUT R8, R27, 0x800, RZ, 0xfc, !PT ;  /* 0x000008001b087812 */ /* 0x000fc800078efcff */
[----:B------:R-:W-:Y:S01]  /*1060*/  SHF.R.U32.HI R8, RZ, 0x4, R8 ;  /* 0x00000004ff087819 */ /* 0x000fe20000011608 */
[----:B0-----:R-:W0:Y:S03]  /*1070*/  LDC.64 R16, c[0x0][0x240] ;  /* 0x00009000ff107b82 */ /* 0x001e260000000a00 */
[----:B------:R-:W-:Y:S01]  /*1080*/  LOP3.LUT R9, R8, 0xb0, RZ, 0xc0, !PT ;  /* 0x000000b008097812 */ /* 0x000fe200078ec0ff */
[----:B------:R-:W-:-:S04]  /*1090*/  VIADD R8, R7, UR4 ;  /* 0x0000000407087c36 */ /* 0x000fc80008000000 */
[----:B------:R-:W-:Y:S01]  /*10a0*/  BAR.SYNC.DEFER_BLOCKING 0x0 ;  /* 0x0000000000007b1d */ /* 0x000fe20000010000 */
[----:B------:R-:W-:Y:S02]  /*10b0*/  VIADD R10, R9, UR4 ;  /* 0x00000004090a7c36 */ /* 0x000fe40008000000 */
[C---:B------:R-:W-:Y:S02]  /*10c0*/  IMAD R8, R27.reuse, 0x4, R8 ;  /* 0x000000041b087824 */ /* 0x040fe400078e0208 */
[----:B------:R-:W-:Y:S01]  /*10d0*/  IMAD R12, R27, 0x4, R10 ;  /* 0x000000041b0c7824 */ /* 0x000fe200078e020a */
[--C-:B------:R-:W-:Y:S02]  /*10e0*/  SHF.R.S32.HI R3, RZ, 0x1f, R2.reuse ;  /* 0x0000001fff037819 */ /* 0x100fe40000011402 */
[----:B------:R-:W-:Y:S02]  /*10f0*/  SHF.R.S32.HI R21, RZ, 0x1f, R2 ;  /* 0x0000001fff157819 */ /* 0x000fe40000011402 */
[-C--:B------:R-:W-:Y:S01]  /*1100*/  LEA.HI R3, R3, R2.reuse, RZ, 0x6 ;  /* 0x0000000203037211 */ /* 0x080fe200078f30ff */
[----:B------:R-:W2:Y:S04]  /*1110*/  LDS.128 R4, [R6] ;  /* 0x0000000006047984 */ /* 0x000ea80000000c00 */
[----:B------:R-:W3:Y:S04]  /*1120*/  LDS.128 R8, [R8+0x1000] ;  /* 0x0010000008087984 */ /* 0x000ee80000000c00 */
[----:B------:R-:W4:Y:S01]  /*1130*/  LDS.128 R12, [R12+0x2000] ;  /* 0x002000000c0c7984 */ /* 0x000f220000000c00 */
[----:B------:R-:W-:Y:S01]  /*1140*/  SHF.R.U32.HI R18, RZ, 0x6, R0 ;  /* 0x00000006ff127819 */ /* 0x000fe20000011600 */
[----:B------:R-:W-:Y:S01]  /*1150*/  IMAD.SHL.U32 R0, R3, 0x400, RZ ;  /* 0x0000040003007824 */ /* 0x000fe200078e00ff */
[----:B------:R-:W-:-:S02]  /*1160*/  LEA.HI R21, R21, R2, RZ, 0x6 ;  /* 0x0000000215157211 */ /* 0x000fc400078f30ff */
[----:B------:R-:W-:Y:S02]  /*1170*/  SGXT.U32 R3, R18, 0x2 ;  /* 0x000000021203781a */ /* 0x000fe40000000000 */
[----:B------:R-:W-:Y:S02]  /*1180*/  LOP3.LUT R21, R21, 0xffffffc0, RZ, 0xc0, !PT ;  /* 0xffffffc015157812 */ /* 0x000fe400078ec0ff */
[----:B-1----:R-:W-:Y:S02]  /*1190*/  LOP3.LUT R19, R0, 0xffff0000, RZ, 0xc0, !PT ;  /* 0xffff000000137812 */ /* 0x002fe400078ec0ff */
[----:B------:R-:W-:Y:S02]  /*11a0*/  LOP3.LUT R3, R3, R26, RZ, 0xfc, !PT ;  /* 0x0000001a03037212 */ /* 0x000fe400078efcff */
[----:B------:R-:W-:Y:S02]  /*11b0*/  ISETP.GE.AND P0, PT, R2, 0x100, PT ;  /* 0x000001000200780c */ /* 0x000fe40003f06270 */
[----:B------:R-:W-:-:S02]  /*11c0*/  IADD3 R2, R19, R2, -R21 ;  /* 0x0000000213027210 */ /* 0x000fc40007ffe815 */
[C---:B------:R-:W-:Y:S02]  /*11d0*/  LOP3.LUT R21, R3.reuse, 0x4, RZ, 0xfc, !PT ;  /* 0x0000000403157812 */ /* 0x040fe400078efcff */
[C---:B------:R-:W-:Y:S02]  /*11e0*/  LOP3.LUT R19, R3.reuse, 0x8, RZ, 0xfc, !PT ;  /* 0x0000000803137812 */ /* 0x040fe400078efcff */
[C---:B------:R-:W-:Y:S02]  /*11f0*/  LOP3.LUT R25, R3.reuse, 0xc, RZ, 0xfc, !PT ;  /* 0x0000000c03197812 */ /* 0x040fe400078efcff */
[----:B------:R-:W-:Y:S02]  /*1200*/  ISETP.LT.AND P3, PT, R3, 0x400, !P0 ;  /* 0x000004000300780c */ /* 0x000fe40004761270 */
[----:B------:R-:W-:Y:S02]  /*1210*/  LOP3.LUT R0, R27, 0xc00, RZ, 0xfc, !PT ;  /* 0x00000c001b007812 */ /* 0x000fe400078efcff */
[----:B------:R-:W-:-:S02]  /*1220*/  ISETP.LT.AND P2, PT, R21, 0x400, !P0 ;  /* 0x000004001500780c */ /* 0x000fc40004741270 */
[----:B------:R-:W-:Y:S02]  /*1230*/  ISETP.LT.AND P1, PT, R19, 0x400, !P0 ;  /* 0x000004001300780c */ /* 0x000fe40004721270 */
[----:B------:R-:W-:Y:S02]  /*1240*/  LEA R3, R3, R2, 0x6 ;  /* 0x0000000203037211 */ /* 0x000fe400078e30ff */
[----:B------:R-:W-:Y:S01]  /*1250*/  ISETP.LT.AND P0, PT, R25, 0x400, !P0 ;  /* 0x000004001900780c */ /* 0x000fe20004701270 */
[----:B------:R-:W-:Y:S01]  /*1260*/  IMAD R21, R21, 0x40, R2 ;  /* 0x0000004015157824 */ /* 0x000fe200078e0202 */
[----:B------:R-:W-:Y:S01]  /*1270*/  SHF.R.U32.HI R0, RZ, 0x4, R0 ;  /* 0x00000004ff007819 */ /* 0x000fe20000011600 */
[----:B------:R-:W-:Y:S02]  /*1280*/  IMAD R23, R19, 0x40, R2 ;  /* 0x0000004013177824 */ /* 0x000fe400078e0202 */
[----:B0-----:R-:W-:Y:S01]  /*1290*/  IMAD.WIDE R18, R3, 0x4, R16 ;  /* 0x0000000403127825 */ /* 0x001fe200078e0210 */
[----:B------:R-:W-:-:S03]  /*12a0*/  LOP3.LUT R0, R0, 0xf0, RZ, 0xc0, !PT ;  /* 0x000000f000007812 */ /* 0x000fc600078ec0ff */
[--C-:B------:R-:W-:Y:S01]  /*12b0*/  IMAD.WIDE R20, R21, 0x4, R16.reuse ;  /* 0x0000000415147825 */ /* 0x100fe200078e0210 */
[----:B--2---:R0:W-:Y:S03]  /*12c0*/  @P3 STG.E.128 desc[UR6][R18.64], R4 ;  /* 0x0000000412003986 */ /* 0x0041e6000c101d06 */
[----:B------:R-:W-:Y:S01]  /*12d0*/  IMAD.WIDE R22, R23, 0x4, R16 ;  /* 0x0000000417167825 */ /* 0x000fe200078e0210 */
[----:B---3--:R0:W-:Y:S03]  /*12e0*/  @P2 STG.E.128 desc[UR6][R20.64], R8 ;  /* 0x0000000814002986 */ /* 0x0081e6000c101d06 */
[----:B------:R-:W-:Y:S01]  /*12f0*/  VIADD R0, R0, UR4 ;  /* 0x0000000400007c36 */ /* 0x000fe20008000000 */
[----:B----4-:R0:W-:Y:S03]  /*1300*/  @P1 STG.E.128 desc[UR6][R22.64], R12 ;  /* 0x0000000c16001986 */ /* 0x0101e6000c101d06 */
[----:B------:R-:W-:Y:S01]  /*1310*/  IMAD R0, R27, 0x4, R0 ;  /* 0x000000041b007824 */ /* 0x000fe200078e0200 */
[----:B0-----:R-:W-:Y:S06]  /*1320*/  @!P0 EXIT ;  /* 0x000000000000894d */ /* 0x001fec0003800000 */
[----:B0-----:R-:W0:Y:S01]  /*1330*/  LDS.128 R4, [R0+0x3000] ;  /* 0x0030000000047984 */ /* 0x001e220000000c00 */
[----:B------:R-:W-:-:S04]  /*1340*/  IMAD R25, R25, 0x40, R2 ;  /* 0x0000004019197824 */ /* 0x000fc800078e0202 */
[----:B------:R-:W-:-:S05]  /*1350*/  IMAD.WIDE R16, R25, 0x4, R16 ;  /* 0x0000000419107825 */ /* 0x000fca00078e0210 */
[----:B0-----:R-:W-:Y:S01]  /*1360*/  STG.E.128 desc[UR6][R16.64], R4 ;  /* 0x0000000410007986 */ /* 0x001fe2000c101d06 */
[----:B------:R-:W-:Y:S05]  /*1370*/  EXIT ;  /* 0x000000000000794d */ /* 0x000fea0003800000 */
.L_x_0:
[----:B------:R-:W-:-:S00]  /*1380*/  BRA `(.L_x_0) ;  /* 0xfffffffc00fc7947 */ /* 0x000fc0000383ffff */
[----:B------:R-:W-:-:S00]  /*1390*/  NOP ;  /* 0x0000000000007918 */ /* 0x000fc00000000000 */
        /* <DEDUP_REMOVED lines=14> */
.L_x_1:


//--------------------- .nv.global.init           --------------------------
	.section	.nv.global.init,"aw",@progbits
.nv.global.init:
	.type		_$_str,@object
	.size		_$_str,(_$_str_$_2 - _$_str)
_$_str:
        /*0000*/ 	.byte	0x5f, 0x5f, 0x43, 0x55, 0x44, 0x41, 0x5f, 0x46, 0x54, 0x5a, 0x00
	.type		_$_str_$_2,@object
	.size		_$_str_$_2,(.L_1 - _$_str_$_2)
_$_str_$_2:
        /*000b*/ 	.byte	0x5f, 0x5f, 0x43, 0x55, 0x44, 0x41, 0x5f, 0x50, 0x52, 0x45, 0x43, 0x5f, 0x53, 0x51, 0x52, 0x54
        /*001b*/ 	.byte	0x00
.L_1:


//--------------------- .nv.shared.triton_poi_fused__native_batch_norm_legit_no_training_add_relu_17 --------------------------
	.section	.nv.shared.triton_poi_fused__native_batch_norm_legit_no_training_add_relu_17,"aw",@nobits
	.sectionflags	@""
	.align	16
	.zero		1024


//--------------------- .nv.constant0.triton_poi_fused__native_batch_norm_legit_no_training_add_relu_17 --------------------------
	.section	.nv.constant0.triton_poi_fused__native_batch_norm_legit_no_training_add_relu_17,"a",@progbits
	.sectionflags	@""
	.align	4
.nv.constant0.triton_poi_fused__native_batch_norm_legit_no_training_add_relu_17:
	.zero		592
